	.headerflags	@"EF_CUDA_TEXMODE_UNIFIED EF_CUDA_64BIT_ADDRESS EF_CUDA_ACCELERATORS EF_CUDA_SM90 EF_CUDA_VIRTUAL_SM(EF_CUDA_SM90)"
	.elftype	@"ET_EXEC"


//--------------------- .nv.info                  --------------------------
	.section	.nv.info,"",@"SHT_CUDA_INFO"
	.align	4


	//----- nvinfo : EIATTR_REGCOUNT
	.align		4
        /*0000*/ 	.byte	0x04, 0x2f
        /*0002*/ 	.short	(.L_1 - .L_0)
	.align		4
.L_0:
        /*0004*/ 	.word	index@(triton_poi_fused_convolution_32)
        /*0008*/ 	.word	0x00000020


	//----- nvinfo : EIATTR_MIN_STACK_SIZE
	.align		4
.L_1:
        /*000c*/ 	.byte	0x04, 0x12
        /*000e*/ 	.short	(.L_3 - .L_2)
	.align		4
.L_2:
        /*0010*/ 	.word	index@(triton_poi_fused_convolution_32)
        /*0014*/ 	.word	0x00000000


	//----- nvinfo : EIATTR_FRAME_SIZE
	.align		4
.L_3:
        /*0018*/ 	.byte	0x04, 0x11
        /*001a*/ 	.short	(.L_5 - .L_4)
	.align		4
.L_4:
        /*001c*/ 	.word	index@(triton_poi_fused_convolution_32)
        /*0020*/ 	.word	0x00000000


	//----- nvinfo : EIATTR_MIN_STACK_SIZE
	.align		4
.L_5:
        /*0024*/ 	.byte	0x04, 0x12
        /*0026*/ 	.short	(.L_7 - .L_6)
	.align		4
.L_6:
        /*0028*/ 	.word	index@(triton_poi_fused_convolution_32)
        /*002c*/ 	.word	0x00000000
.L_7:


//--------------------- .nv.info.triton_poi_fused_convolution_32 --------------------------
	.section	.nv.info.triton_poi_fused_convolution_32,"",@"SHT_CUDA_INFO"
	.sectionflags	@""
	.align	4


	//----- nvinfo : EIATTR_CUDA_API_VERSION
	.align		4
        /*0000*/ 	.byte	0x04, 0x37
        /*0002*/ 	.short	(.L_9 - .L_8)
.L_8:
        /*0004*/ 	.word	0x0000007c


	//----- nvinfo : EIATTR_KPARAM_INFO
	.align		4
.L_9:
        /*0008*/ 	.byte	0x04, 0x17
        /*000a*/ 	.short	(.L_11 - .L_10)
.L_10:
        /*000c*/ 	.word	0x00000000
        /*0010*/ 	.short	0x0004
        /*0012*/ 	.short	0x001c
        /*0014*/ 	.byte	0x00, 0xf0, 0x11, 0x00


	//----- nvinfo : EIATTR_KPARAM_INFO
	.align		4
.L_11:
        /*0018*/ 	.byte	0x04, 0x17
        /*001a*/ 	.short	(.L_13 - .L_12)
.L_12:
        /*001c*/ 	.word	0x00000000
        /*0020*/ 	.short	0x0003
        /*0022*/ 	.short	0x0018
        /*0024*/ 	.byte	0x00, 0xf0, 0x11, 0x00


	//----- nvinfo : EIATTR_KPARAM_INFO
	.align		4
.L_13:
        /*0028*/ 	.byte	0x04, 0x17
        /*002a*/ 	.short	(.L_15 - .L_14)
.L_14:
        /*002c*/ 	.word	0x00000000
        /*0030*/ 	.short	0x0002
        /*0032*/ 	.short	0x0010
        /*0034*/ 	.byte	0x00, 0xf4, 0x21, 0x00


	//----- nvinfo : EIATTR_KPARAM_INFO
	.align		4
.L_15:
        /*0038*/ 	.byte	0x04, 0x17
        /*003a*/ 	.short	(.L_17 - .L_16)
.L_16:
        /*003c*/ 	.word	0x00000000
        /*0040*/ 	.short	0x0001
        /*0042*/ 	.short	0x0008
        /*0044*/ 	.byte	0x00, 0xf4, 0x21, 0x00


	//----- nvinfo : EIATTR_KPARAM_INFO
	.align		4
.L_17:
        /*0048*/ 	.byte	0x04, 0x17
        /*004a*/ 	.short	(.L_19 - .L_18)
.L_18:
        /*004c*/ 	.word	0x00000000
        /*0050*/ 	.short	0x0000
        /*0052*/ 	.short	0x0000
        /*0054*/ 	.byte	0x00, 0xf4, 0x21, 0x00


	//----- nvinfo : EIATTR_SPARSE_MMA_MASK
	.align		4
.L_19:
        /*0058*/ 	.byte	0x03, 0x50
        /*005a*/ 	.short	0x0000


	//----- nvinfo : EIATTR_MAXREG_COUNT
	.align		4
        /*005c*/ 	.byte	0x03, 0x1b
        /*005e*/ 	.short	0x00ff


	//----- nvinfo : EIATTR_EXIT_INSTR_OFFSETS
	.align		4
        /*0060*/ 	.byte	0x04, 0x1c
        /*0062*/ 	.short	(.L_21 - .L_20)


	//   ....[0]....
.L_20:
        /*0064*/ 	.word	0x00000c80


	//   ....[1]....
        /*0068*/ 	.word	0x00000ca0


	//----- nvinfo : EIATTR_REQNTID
	.align		4
.L_21:
        /*006c*/ 	.byte	0x04, 0x10
        /*006e*/ 	.short	(.L_23 - .L_22)
.L_22:
        /*0070*/ 	.word	0x00000100
        /*0074*/ 	.word	0x00000001
        /*0078*/ 	.word	0x00000001


	//----- nvinfo : EIATTR_CBANK_PARAM_SIZE
	.align		4
.L_23:
        /*007c*/ 	.byte	0x03, 0x19
        /*007e*/ 	.short	0x0020


	//----- nvinfo : EIATTR_PARAM_CBANK
	.align		4
        /*0080*/ 	.byte	0x04, 0x0a
        /*0082*/ 	.short	(.L_25 - .L_24)
	.align		4
.L_24:
        /*0084*/ 	.word	index@(.nv.constant0.triton_poi_fused_convolution_32)
        /*0088*/ 	.short	0x0210
        /*008a*/ 	.short	0x0020


	//----- nvinfo : EIATTR_SW_WAR
	.align		4
.L_25:
        /*008c*/ 	.byte	0x04, 0x36
        /*008e*/ 	.short	(.L_27 - .L_26)
.L_26:
        /*0090*/ 	.word	0x00000008
.L_27:


//--------------------- .nv.callgraph             --------------------------
	.section	.nv.callgraph,"",@"SHT_CUDA_CALLGRAPH"
	.align	4
	.sectionentsize	8
	.align		4
        /*0000*/ 	.word	0x00000000
	.align		4
        /*0004*/ 	.word	0xffffffff
	.align		4
        /*0008*/ 	.word	0x00000000
	.align		4
        /*000c*/ 	.word	0xfffffffe
	.align		4
        /*0010*/ 	.word	0x00000000
	.align		4
        /*0014*/ 	.word	0xfffffffd
	.align		4
        /*0018*/ 	.word	0x00000000
	.align		4
        /*001c*/ 	.word	0xfffffffc


//--------------------- .text.triton_poi_fused_convolution_32 --------------------------
	.section	.text.triton_poi_fused_convolution_32,"ax",@progbits
	.sectionflags	@"SHF_BARRIERS=1"
	.align	128
        .global         triton_poi_fused_convolution_32
        .type           triton_poi_fused_convolution_32,@function
        .size           triton_poi_fused_convolution_32,(.L_x_1 - triton_poi_fused_convolution_32)
        .other          triton_poi_fused_convolution_32,@"STO_CUDA_ENTRY STV_DEFAULT"
triton_poi_fused_convolution_32:
.text.triton_poi_fused_convolution_32:
[----:B------:R-:W0:Y:S01]  /*0000*/  LDC R1, c[0x0][0x28] ;  /* 0x00000a00ff017b82 */ /* 0x000e220000000800 */
[----:B------:R-:W1:Y:S07]  /*0010*/  S2R R3, SR_TID.X ;  /* 0x0000000000037919 */ /* 0x000e6e0000002100 */
[----:B------:R-:W2:Y:S01]  /*0020*/  S2UR UR4, SR_CTAID.Y ;  /* 0x00000000000479c3 */ /* 0x000ea20000002600 */
[----:B------:R-:W-:Y:S01]  /*0030*/  ULDC.64 UR6, c[0x0][0x208] ;  /* 0x0000820000067ab9 */ /* 0x000fe20000000a00 */
[----:B------:R-:W-:Y:S01]  /*0040*/  CS2R R24, SRZ ;  /* 0x0000000000187805 */ /* 0x000fe2000001ff00 */
[----:B------:R-:W2:Y:S01]  /*0050*/  S2R R4, SR_CTAID.Z ;  /* 0x0000000000047919 */ /* 0x000ea20000002700 */
[----:B------:R-:W3:Y:S04]  /*0060*/  S2R R2, SR_CTAID.X ;  /* 0x0000000000027919 */ /* 0x000ee80000002500 */
[----:B------:R-:W2:Y:S08]  /*0070*/  LDC R5, c[0x0][0x10] ;  /* 0x00000400ff057b82 */ /* 0x000eb00000000800 */
[----:B------:R-:W4:Y:S01]  /*0080*/  LDC.64 R12, c[0x0][0x210] ;  /* 0x00008400ff0c7b82 */ /* 0x000f220000000a00 */
[----:B-1----:R-:W-:Y:S01]  /*0090*/  SHF.R.U32.HI R0, RZ, 0x4, R3 ;  /* 0x00000004ff007819 */ /* 0x002fe20000011603 */
[----:B--2---:R-:W-:-:S03]  /*00a0*/  IMAD R4, R4, R5, UR4 ;  /* 0x0000000404047e24 */ /* 0x004fc6000f8e0205 */
[----:B------:R-:W-:Y:S01]  /*00b0*/  SGXT.U32 R5, R0, 0x4 ;  /* 0x000000040005781a */ /* 0x000fe20000000000 */
[----:B---3--:R-:W-:-:S03]  /*00c0*/  IMAD.SHL.U32 R2, R2, 0x10, RZ ;  /* 0x0000001002027824 */ /* 0x008fc600078e00ff */
[----:B------:R-:W-:Y:S02]  /*00d0*/  PRMT R5, R5, 0x6540, R4 ;  /* 0x0000654005057816 */ /* 0x000fe40000000004 */
[----:B------:R-:W-:Y:S02]  /*00e0*/  LOP3.LUT R0, R2, 0xf, R3, 0xf8, !PT ;  /* 0x0000000f02007812 */ /* 0x000fe400078ef803 */
[C---:B------:R-:W-:Y:S02]  /*00f0*/  LOP3.LUT R6, R5.reuse, 0x10, RZ, 0xfc, !PT ;  /* 0x0000001005067812 */ /* 0x040fe400078efcff */
[----:B------:R-:W-:Y:S01]  /*0100*/  ISETP.GE.AND P0, PT, R0, 0x9, PT ;  /* 0x000000090000780c */ /* 0x000fe20003f06270 */
[C---:B------:R-:W-:Y:S01]  /*0110*/  IMAD R29, R5.reuse, 0x9, R0 ;  /* 0x00000009051d7824 */ /* 0x040fe200078e0200 */
[----:B------:R-:W-:Y:S01]  /*0120*/  LOP3.LUT R7, R5, 0x20, RZ, 0xfc, !PT ;  /* 0x0000002005077812 */ /* 0x000fe200078efcff */
[----:B------:R-:W-:Y:S01]  /*0130*/  IMAD.MOV.U32 R0, RZ, RZ, RZ ;  /* 0x000000ffff007224 */ /* 0x000fe200078e00ff */
[----:B------:R-:W-:Y:S01]  /*0140*/  ISETP.LT.AND P1, PT, R6, 0x40000, !P0 ;  /* 0x000400000600780c */ /* 0x000fe20004721270 */
[----:B------:R-:W-:Y:S01]  /*0150*/  VIADD R11, R29, 0x90 ;  /* 0x000000901d0b7836 */ /* 0x000fe20000000000 */
[----:B------:R-:W-:Y:S01]  /*0160*/  LOP3.LUT R8, R5, 0x30, RZ, 0xfc, !PT ;  /* 0x0000003005087812 */ /* 0x000fe200078efcff */
[----:B------:R-:W-:Y:S01]  /*0170*/  VIADD R17, R29, 0x120 ;  /* 0x000001201d117836 */ /* 0x000fe20000000000 */
[----:B------:R-:W-:Y:S01]  /*0180*/  ISETP.LT.AND P3, PT, R7, 0x40000, !P0 ;  /* 0x000400000700780c */ /* 0x000fe20004761270 */
[----:B----4-:R-:W-:Y:S01]  /*0190*/  IMAD.WIDE R10, R11, 0x4, R12 ;  /* 0x000000040b0a7825 */ /* 0x010fe200078e020c */
[----:B------:R-:W-:-:S02]  /*01a0*/  LOP3.LUT R6, R5, 0x40, RZ, 0xfc, !PT ;  /* 0x0000004005067812 */ /* 0x000fc400078efcff */
[----:B------:R-:W-:Y:S01]  /*01b0*/  ISETP.LT.AND P2, PT, R8, 0x40000, !P0 ;  /* 0x000400000800780c */ /* 0x000fe20004741270 */
[----:B------:R-:W-:Y:S01]  /*01c0*/  VIADD R19, R29, 0x1b0 ;  /* 0x000001b01d137836 */ /* 0x000fe20000000000 */
[----:B------:R-:W-:Y:S01]  /*01d0*/  LOP3.LUT R7, R5, 0x50, RZ, 0xfc, !PT ;  /* 0x0000005005077812 */ /* 0x000fe200078efcff */
[--C-:B------:R-:W-:Y:S01]  /*01e0*/  IMAD.WIDE R16, R17, 0x4, R12.reuse ;  /* 0x0000000411107825 */ /* 0x100fe200078e020c */
[----:B------:R-:W-:Y:S01]  /*01f0*/  LOP3.LUT R8, R5, 0x60, RZ, 0xfc, !PT ;  /* 0x0000006005087812 */ /* 0x000fe200078efcff */
[----:B------:R1:W2:Y:S01]  /*0200*/  @P1 LDG.E.EL R0, desc[UR6][R10.64] ;  /* 0x000000060a001981 */ /* 0x0002a2000c2e1900 */
[----:B------:R-:W-:Y:S01]  /*0210*/  ISETP.LT.AND P6, PT, R6, 0x40000, !P0 ;  /* 0x000400000600780c */ /* 0x000fe200047c1270 */
[----:B------:R-:W-:Y:S01]  /*0220*/  IMAD.MOV.U32 R6, RZ, RZ, RZ ;  /* 0x000000ffff067224 */ /* 0x000fe200078e00ff */
[----:B------:R-:W-:Y:S01]  /*0230*/  ISETP.LT.AND P5, PT, R7, 0x40000, !P0 ;  /* 0x000400000700780c */ /* 0x000fe200047a1270 */
[----:B------:R-:W-:Y:S01]  /*0240*/  VIADD R9, R29, 0x240 ;  /* 0x000002401d097836 */ /* 0x000fe20000000000 */
[----:B------:R-:W-:Y:S01]  /*0250*/  ISETP.LT.AND P4, PT, R8, 0x40000, !P0 ;  /* 0x000400000800780c */ /* 0x000fe20004781270 */
[----:B------:R-:W-:Y:S01]  /*0260*/  IMAD.WIDE R18, R19, 0x4, R12 ;  /* 0x0000000413127825 */ /* 0x000fe200078e020c */
[C---:B------:R-:W-:Y:S01]  /*0270*/  LOP3.LUT R7, R5.reuse, 0x70, RZ, 0xfc, !PT ;  /* 0x0000007005077812 */ /* 0x040fe200078efcff */
[----:B------:R3:W4:Y:S01]  /*0280*/  @P3 LDG.E.EL R6, desc[UR6][R16.64] ;  /* 0x0000000610063981 */ /* 0x000722000c2e1900 */
[----:B------:R-:W-:Y:S01]  /*0290*/  LOP3.LUT R8, R5, 0x80, RZ, 0xfc, !PT ;  /* 0x0000008005087812 */ /* 0x000fe200078efcff */
[----:B------:R-:W-:Y:S01]  /*02a0*/  VIADD R15, R29, 0x2d0 ;  /* 0x000002d01d0f7836 */ /* 0x000fe20000000000 */
[----:B------:R-:W-:-:S02]  /*02b0*/  ISETP.LT.AND P1, PT, R7, 0x40000, !P0 ;  /* 0x000400000700780c */ /* 0x000fc40004721270 */
[----:B------:R-:W-:Y:S02]  /*02c0*/  CS2R R22, SRZ ;  /* 0x0000000000167805 */ /* 0x000fe4000001ff00 */
[----:B------:R-:W-:Y:S01]  /*02d0*/  ISETP.LT.AND P3, PT, R8, 0x40000, !P0 ;  /* 0x000400000800780c */ /* 0x000fe20004761270 */
[--C-:B------:R-:W-:Y:S01]  /*02e0*/  IMAD.WIDE R8, R9, 0x4, R12.reuse ;  /* 0x0000000409087825 */ /* 0x100fe200078e020c */
[C---:B------:R-:W-:Y:S01]  /*02f0*/  LOP3.LUT R7, R5.reuse, 0x90, RZ, 0xfc, !PT ;  /* 0x0000009005077812 */ /* 0x040fe200078efcff */
[----:B------:R5:W4:Y:S01]  /*0300*/  @P2 LDG.E.EL R25, desc[UR6][R18.64] ;  /* 0x0000000612192981 */ /* 0x000b22000c2e1900 */
[----:B-1----:R-:W-:Y:S01]  /*0310*/  LOP3.LUT R10, R5, 0xa0, RZ, 0xfc, !PT ;  /* 0x000000a0050a7812 */ /* 0x002fe200078efcff */
[----:B------:R-:W-:Y:S01]  /*0320*/  IMAD.WIDE R14, R15, 0x4, R12 ;  /* 0x000000040f0e7825 */ /* 0x000fe200078e020c */
[----:B------:R-:W-:Y:S01]  /*0330*/  ISETP.LT.AND P2, PT, R7, 0x40000, !P0 ;  /* 0x000400000700780c */ /* 0x000fe20004741270 */
[----:B------:R-:W4:Y:S01]  /*0340*/  @P6 LDG.E.EL R24, desc[UR6][R8.64] ;  /* 0x0000000608186981 */ /* 0x000f22000c2e1900 */
[----:B------:R-:W-:Y:S01]  /*0350*/  LOP3.LUT R7, R5, 0xb0, RZ, 0xfc, !PT ;  /* 0x000000b005077812 */ /* 0x000fe200078efcff */
[----:B------:R-:W-:-:S02]  /*0360*/  VIADD R21, R29, 0x480 ;  /* 0x000004801d157836 */ /* 0x000fc40000000000 */
[C---:B---3--:R-:W-:Y:S02]  /*0370*/  VIADD R17, R29.reuse, 0x3f0 ;  /* 0x000003f01d117836 */ /* 0x048fe40000000000 */
[----:B-----5:R-:W-:Y:S01]  /*0380*/  VIADD R19, R29, 0x360 ;  /* 0x000003601d137836 */ /* 0x020fe20000000000 */
[----:B------:R-:W-:Y:S01]  /*0390*/  ISETP.LT.AND P6, PT, R10, 0x40000, !P0 ;  /* 0x000400000a00780c */ /* 0x000fe200047c1270 */
[----:B------:R1:W3:Y:S01]  /*03a0*/  @P5 LDG.E.EL R23, desc[UR6][R14.64] ;  /* 0x000000060e175981 */ /* 0x0002e2000c2e1900 */
[----:B------:R-:W-:Y:S01]  /*03b0*/  CS2R R10, SRZ ;  /* 0x00000000000a7805 */ /* 0x000fe2000001ff00 */
[--C-:B------:R-:W-:Y:S01]  /*03c0*/  IMAD.WIDE R18, R19, 0x4, R12.reuse ;  /* 0x0000000413127825 */ /* 0x100fe200078e020c */
[----:B------:R-:W-:Y:S02]  /*03d0*/  ISETP.LT.AND P5, PT, R7, 0x40000, !P0 ;  /* 0x000400000700780c */ /* 0x000fe400047a1270 */
[----:B------:R-:W-:Y:S01]  /*03e0*/  LOP3.LUT R7, R5, 0xc0, RZ, 0xfc, !PT ;  /* 0x000000c005077812 */ /* 0x000fe200078efcff */
[--C-:B------:R-:W-:Y:S01]  /*03f0*/  IMAD.WIDE R16, R17, 0x4, R12.reuse ;  /* 0x0000000411107825 */ /* 0x100fe200078e020c */
[----:B------:R-:W5:Y:S03]  /*0400*/  @P4 LDG.E.EL R22, desc[UR6][R18.64] ;  /* 0x0000000612164981 */ /* 0x000f66000c2e1900 */
[----:B-1----:R-:W-:Y:S01]  /*0410*/  IMAD.WIDE R14, R21, 0x4, R12 ;  /* 0x00000004150e7825 */ /* 0x002fe200078e020c */
[----:B------:R1:W5:Y:S03]  /*0420*/  @P1 LDG.E.EL R11, desc[UR6][R16.64] ;  /* 0x00000006100b1981 */ /* 0x000366000c2e1900 */
[----:B------:R-:W-:-:S02]  /*0430*/  VIADD R21, R29, 0x510 ;  /* 0x000005101d157836 */ /* 0x000fc40000000000 */
[----:B------:R-:W-:Y:S01]  /*0440*/  IMAD.MOV.U32 R9, RZ, RZ, RZ ;  /* 0x000000ffff097224 */ /* 0x000fe200078e00ff */
[----:B------:R-:W-:Y:S01]  /*0450*/  ISETP.LT.AND P4, PT, R7, 0x40000, !P0 ;  /* 0x000400000700780c */ /* 0x000fe20004781270 */
[----:B------:R-:W-:Y:S01]  /*0460*/  IMAD.WIDE R20, R21, 0x4, R12 ;  /* 0x0000000415147825 */ /* 0x000fe200078e020c */
[C---:B------:R-:W-:Y:S01]  /*0470*/  LOP3.LUT R7, R5.reuse, 0xd0, RZ, 0xfc, !PT ;  /* 0x000000d005077812 */ /* 0x040fe200078efcff */
[----:B------:R1:W5:Y:S01]  /*0480*/  @P3 LDG.E.EL R10, desc[UR6][R14.64] ;  /* 0x000000060e0a3981 */ /* 0x000362000c2e1900 */
[C---:B------:R-:W-:Y:S02]  /*0490*/  ISETP.LT.AND P1, PT, R5.reuse, 0x40000, !P0 ;  /* 0x000400000500780c */ /* 0x040fe40004721270 */
[C---:B------:R-:W-:Y:S01]  /*04a0*/  LOP3.LUT R8, R5.reuse, 0xe0, RZ, 0xfc, !PT ;  /* 0x000000e005087812 */ /* 0x040fe200078efcff */
[----:B------:R1:W5:Y:S01]  /*04b0*/  @P2 LDG.E.EL R9, desc[UR6][R20.64] ;  /* 0x0000000614092981 */ /* 0x000362000c2e1900 */
[----:B------:R-:W-:Y:S01]  /*04c0*/  LOP3.LUT R5, R5, 0xf0, RZ, 0xfc, !PT ;  /* 0x000000f005057812 */ /* 0x000fe200078efcff */
[----:B-1----:R-:W-:Y:S01]  /*04d0*/  VIADD R17, R29, 0x630 ;  /* 0x000006301d117836 */ /* 0x002fe20000000000 */
[----:B------:R-:W-:-:S02]  /*04e0*/  ISETP.LT.AND P3, PT, R7, 0x40000, !P0 ;  /* 0x000400000700780c */ /* 0x000fc40004761270 */
[----:B------:R-:W-:Y:S01]  /*04f0*/  ISETP.LT.AND P2, PT, R8, 0x40000, !P0 ;  /* 0x000400000800780c */ /* 0x000fe20004741270 */
[----:B------:R-:W-:Y:S01]  /*0500*/  VIADD R15, R29, 0x5a0 ;  /* 0x000005a01d0f7836 */ /* 0x000fe20000000000 */
[----:B------:R-:W-:Y:S01]  /*0510*/  ISETP.LT.AND P0, PT, R5, 0x40000, !P0 ;  /* 0x000400000500780c */ /* 0x000fe20004701270 */
[----:B------:R-:W-:Y:S02]  /*0520*/  IMAD.MOV.U32 R5, RZ, RZ, RZ ;  /* 0x000000ffff057224 */ /* 0x000fe400078e00ff */
[----:B------:R-:W-:-:S04]  /*0530*/  IMAD.WIDE R16, R17, 0x4, R12 ;  /* 0x0000000411107825 */ /* 0x000fc800078e020c */
[----:B------:R-:W-:Y:S01]  /*0540*/  IMAD.MOV.U32 R8, RZ, RZ, RZ ;  /* 0x000000ffff087224 */ /* 0x000fe200078e00ff */
[----:B------:R1:W5:Y:S01]  /*0550*/  @P5 LDG.E.EL R5, desc[UR6][R16.64] ;  /* 0x0000000610055981 */ /* 0x000362000c2e1900 */
[----:B------:R-:W-:-:S04]  /*0560*/  IMAD.WIDE R14, R15, 0x4, R12 ;  /* 0x000000040f0e7825 */ /* 0x000fc800078e020c */
[C---:B0-----:R-:W-:Y:S01]  /*0570*/  VIADD R19, R29.reuse, 0x6c0 ;  /* 0x000006c01d137836 */ /* 0x041fe20000000000 */
[----:B------:R0:W5:Y:S01]  /*0580*/  @P6 LDG.E.EL R8, desc[UR6][R14.64] ;  /* 0x000000060e086981 */ /* 0x000162000c2e1900 */
[C---:B------:R-:W-:Y:S02]  /*0590*/  VIADD R27, R29.reuse, 0x750 ;  /* 0x000007501d1b7836 */ /* 0x040fe40000000000 */
[C---:B------:R-:W-:Y:S02]  /*05a0*/  VIADD R21, R29.reuse, 0x7e0 ;  /* 0x000007e01d157836 */ /* 0x040fe40000000000 */
[----:B-1----:R-:W-:Y:S02]  /*05b0*/  VIADD R17, R29, 0x870 ;  /* 0x000008701d117836 */ /* 0x002fe40000000000 */
[----:B------:R-:W-:-:S04]  /*05c0*/  IMAD.WIDE R18, R19, 0x4, R12 ;  /* 0x0000000413127825 */ /* 0x000fc800078e020c */
[----:B------:R-:W-:-:S04]  /*05d0*/  IMAD.WIDE R26, R27, 0x4, R12 ;  /* 0x000000041b1a7825 */ /* 0x000fc800078e020c */
[----:B------:R-:W-:-:S04]  /*05e0*/  IMAD.WIDE R20, R21, 0x4, R12 ;  /* 0x0000000415147825 */ /* 0x000fc800078e020c */
[----:B0-----:R-:W-:-:S04]  /*05f0*/  IMAD.WIDE R14, R29, 0x4, R12 ;  /* 0x000000041d0e7825 */ /* 0x001fc800078e020c */
[----:B------:R-:W-:-:S04]  /*0600*/  IMAD.WIDE R12, R17, 0x4, R12 ;  /* 0x00000004110c7825 */ /* 0x000fc800078e020c */
[----:B------:R-:W-:Y:S02]  /*0610*/  IMAD.MOV.U32 R7, RZ, RZ, RZ ;  /* 0x000000ffff077224 */ /* 0x000fe400078e00ff */
[----:B------:R-:W-:Y:S02]  /*0620*/  IMAD.MOV.U32 R28, RZ, RZ, RZ ;  /* 0x000000ffff1c7224 */ /* 0x000fe400078e00ff */
[----:B------:R-:W-:Y:S02]  /*0630*/  IMAD.MOV.U32 R16, RZ, RZ, RZ ;  /* 0x000000ffff107224 */ /* 0x000fe400078e00ff */
[----:B------:R-:W-:Y:S01]  /*0640*/  IMAD.MOV.U32 R29, RZ, RZ, RZ ;  /* 0x000000ffff1d7224 */ /* 0x000fe200078e00ff */
[----:B------:R0:W5:Y:S01]  /*0650*/  @P4 LDG.E.EL R7, desc[UR6][R18.64] ;  /* 0x0000000612074981 */ /* 0x000162000c2e1900 */
[----:B------:R-:W-:-:S03]  /*0660*/  IMAD.MOV.U32 R17, RZ, RZ, RZ ;  /* 0x000000ffff117224 */ /* 0x000fc600078e00ff */
[----:B------:R-:W5:Y:S04]  /*0670*/  @P3 LDG.E.EL R28, desc[UR6][R26.64] ;  /* 0x000000061a1c3981 */ /* 0x000f68000c2e1900 */
[----:B------:R-:W5:Y:S04]  /*0680*/  @P2 LDG.E.EL R16, desc[UR6][R20.64] ;  /* 0x0000000614102981 */ /* 0x000f68000c2e1900 */
[----:B------:R-:W5:Y:S04]  /*0690*/  @P1 LDG.E.EL R29, desc[UR6][R14.64] ;  /* 0x000000060e1d1981 */ /* 0x000f68000c2e1900 */
[----:B------:R1:W5:Y:S01]  /*06a0*/  @P0 LDG.E.EL R17, desc[UR6][R12.64] ;  /* 0x000000060c110981 */ /* 0x000362000c2e1900 */
[----:B0-----:R-:W0:Y:S01]  /*06b0*/  S2R R18, SR_TID.X ;  /* 0x0000000000127919 */ /* 0x001e220000002100 */
[----:B------:R-:W0:Y:S01]  /*06c0*/  S2UR UR5, SR_CgaCtaId ;  /* 0x00000000000579c3 */ /* 0x000e220000008800 */
[----:B------:R-:W-:Y:S01]  /*06d0*/  UMOV UR4, 0x400 ;  /* 0x0000040000047882 */ /* 0x000fe20000000000 */
[----:B-1----:R-:W-:Y:S01]  /*06e0*/  IMAD.SHL.U32 R12, R3, 0x4, RZ ;  /* 0x00000004030c7824 */ /* 0x002fe200078e00ff */
[----:B0-----:R-:W-:Y:S01]  /*06f0*/  UPRMT UR4, UR5, 0x654, UR4 ;  /* 0x0000065405047896 */ /* 0x001fe20008000004 */
[----:B------:R-:W-:Y:S01]  /*0700*/  IMAD.SHL.U32 R19, R18, 0x100, RZ ;  /* 0x0000010012137824 */ /* 0x000fe200078e00ff */
[----:B------:R-:W-:-:S04]  /*0710*/  SHF.R.U32.HI R26, RZ, 0x4, R18 ;  /* 0x00000004ff1a7819 */ /* 0x000fc80000011612 */
[----:B------:R-:W-:Y:S02]  /*0720*/  SGXT.U32 R20, R26, 0x4 ;  /* 0x000000041a14781a */ /* 0x000fe40000000000 */
[----:B------:R-:W-:-:S04]  /*0730*/  LOP3.LUT R19, R19, 0xf00, RZ, 0xc0, !PT ;  /* 0x00000f0013137812 */ /* 0x000fc800078ec0ff */
[C---:B------:R-:W-:Y:S02]  /*0740*/  LOP3.LUT R20, R19.reuse, R20, RZ, 0xfc, !PT ;  /* 0x0000001413147212 */ /* 0x040fe400078efcff */
[----:B------:R-:W-:-:S05]  /*0750*/  LEA.HI R19, R19, UR4, RZ, 0x1c ;  /* 0x0000000413137c11 */ /* 0x000fca000f8fe0ff */
[----:B------:R-:W-:Y:S01]  /*0760*/  IMAD R20, R20, 0x4, R19 ;  /* 0x0000000414147824 */ /* 0x000fe200078e0213 */
[----:B------:R-:W-:Y:S02]  /*0770*/  LOP3.LUT R13, R12, 0xfc, RZ, 0xc0, !PT ;  /* 0x000000fc0c0d7812 */ /* 0x000fe400078ec0ff */
[----:B------:R-:W-:-:S04]  /*0780*/  SHF.R.U32.HI R12, RZ, 0x2, R18 ;  /* 0x00000002ff0c7819 */ /* 0x000fc80000011612 */
[----:B------:R-:W-:Y:S02]  /*0790*/  LOP3.LUT R12, R12, 0x30, RZ, 0xc0, !PT ;  /* 0x000000300c0c7812 */ /* 0x000fe400078ec0ff */
[----:B------:R-:W-:Y:S02]  /*07a0*/  PRMT R4, R13, 0x6540, R4 ;  /* 0x000065400d047816 */ /* 0x000fe40000000004 */
[----:B------:R-:W-:-:S04]  /*07b0*/  SHF.R.U32.HI R3, RZ, 0x6, R3 ;  /* 0x00000006ff037819 */ /* 0x000fc80000011603 */
[----:B------:R-:W-:Y:S02]  /*07c0*/  SGXT.U32 R3, R3, 0x2 ;  /* 0x000000020303781a */ /* 0x000fe40000000000 */
[----:B------:R-:W-:-:S04]  /*07d0*/  ISETP.GE.AND P0, PT, R4, 0x40000, PT ;  /* 0x000400000400780c */ /* 0x000fc80003f06270 */
[----:B------:R-:W-:Y:S01]  /*07e0*/  ISETP.LT.AND P3, PT, R2, RZ, !P0 ;  /* 0x000000ff0200720c */ /* 0x000fe20004761270 */
[----:B--2---:R0:W-:Y:S04]  /*07f0*/  STS [R20+0x40], R0 ;  /* 0x0000400014007388 */ /* 0x0041e80000000800 */
[----:B----4-:R-:W-:Y:S04]  /*0800*/  STS [R20+0x80], R6 ;  /* 0x0000800614007388 */ /* 0x010fe80000000800 */
[----:B------:R-:W-:Y:S04]  /*0810*/  STS [R20+0xc0], R25 ;  /* 0x0000c01914007388 */ /* 0x000fe80000000800 */
[----:B------:R-:W-:Y:S04]  /*0820*/  STS [R20+0x100], R24 ;  /* 0x0001001814007388 */ /* 0x000fe80000000800 */
[----:B---3--:R-:W-:Y:S04]  /*0830*/  STS [R20+0x140], R23 ;  /* 0x0001401714007388 */ /* 0x008fe80000000800 */
[----:B-----5:R1:W-:Y:S04]  /*0840*/  STS [R20+0x180], R22 ;  /* 0x0001801614007388 */ /* 0x0203e80000000800 */
[----:B------:R2:W-:Y:S04]  /*0850*/  STS [R20+0x1c0], R11 ;  /* 0x0001c00b14007388 */ /* 0x0005e80000000800 */
[----:B------:R-:W-:Y:S04]  /*0860*/  STS [R20+0x200], R10 ;  /* 0x0002000a14007388 */ /* 0x000fe80000000800 */
[----:B------:R-:W-:Y:S01]  /*0870*/  STS [R20+0x240], R9 ;  /* 0x0002400914007388 */ /* 0x000fe20000000800 */
[----:B0-----:R-:W-:Y:S01]  /*0880*/  IMAD.SHL.U32 R0, R18, 0x4, RZ ;  /* 0x0000000412007824 */ /* 0x001fe200078e00ff */
[----:B-1----:R-:W0:Y:S02]  /*0890*/  LDC.64 R22, c[0x0][0x218] ;  /* 0x00008600ff167b82 */ /* 0x002e240000000a00 */
[----:B------:R1:W-:Y:S04]  /*08a0*/  STS [R20+0x2c0], R5 ;  /* 0x0002c00514007388 */ /* 0x0003e80000000800 */
[----:B------:R-:W-:Y:S01]  /*08b0*/  STS [R20+0x280], R8 ;  /* 0x0002800814007388 */ /* 0x000fe20000000800 */
[----:B------:R-:W-:Y:S01]  /*08c0*/  LOP3.LUT R0, R0, 0x3fc, RZ, 0xc0, !PT ;  /* 0x000003fc00007812 */ /* 0x000fe200078ec0ff */
[----:B--2---:R-:W-:-:S03]  /*08d0*/  VIADD R11, R12, UR4 ;  /* 0x000000040c0b7c36 */ /* 0x004fc60008000000 */
[C---:B-1----:R-:W-:Y:S01]  /*08e0*/  LOP3.LUT R5, R0.reuse, 0x400, RZ, 0xfc, !PT ;  /* 0x0000040000057812 */ /* 0x042fe200078efcff */
[----:B------:R-:W-:-:S03]  /*08f0*/  IMAD R11, R0, 0x4, R11 ;  /* 0x00000004000b7824 */ /* 0x000fc600078e020b */
[----:B------:R-:W-:Y:S01]  /*0900*/  SHF.R.U32.HI R6, RZ, 0x4, R5 ;  /* 0x00000004ff067819 */ /* 0x000fe20000011605 */
[----:B------:R1:W-:Y:S04]  /*0910*/  STS [R20+0x300], R7 ;  /* 0x0003000714007388 */ /* 0x0003e80000000800 */
[----:B------:R-:W-:Y:S04]  /*0920*/  STS [R20+0x340], R28 ;  /* 0x0003401c14007388 */ /* 0x000fe80000000800 */
[----:B------:R-:W-:Y:S04]  /*0930*/  STS [R20+0x380], R16 ;  /* 0x0003801014007388 */ /* 0x000fe80000000800 */
[----:B------:R-:W-:Y:S04]  /*0940*/  STS [R20], R29 ;  /* 0x0000001d14007388 */ /* 0x000fe80000000800 */
[----:B------:R0:W-:Y:S01]  /*0950*/  STS [R20+0x3c0], R17 ;  /* 0x0003c01114007388 */ /* 0x0001e20000000800 */
[----:B------:R-:W-:Y:S01]  /*0960*/  BAR.SYNC.DEFER_BLOCKING 0x0 ;  /* 0x0000000000007b1d */ /* 0x000fe20000010000 */
[----:B-1----:R-:W-:-:S02]  /*0970*/  LOP3.LUT R7, R0, 0x800, RZ, 0xfc, !PT ;  /* 0x0000080000077812 */ /* 0x002fc400078efcff */
[----:B------:R-:W-:Y:S02]  /*0980*/  LOP3.LUT R8, R0, 0xc00, RZ, 0xfc, !PT ;  /* 0x00000c0000087812 */ /* 0x000fe400078efcff */
[----:B------:R-:W-:Y:S02]  /*0990*/  LOP3.LUT R6, R6, 0x70, RZ, 0xc0, !PT ;  /* 0x0000007006067812 */ /* 0x000fe400078ec0ff */
[----:B------:R-:W-:Y:S02]  /*09a0*/  SHF.R.S32.HI R5, RZ, 0x1f, R4 ;  /* 0x0000001fff057819 */ /* 0x000fe40000011404 */
[----:B------:R-:W-:Y:S02]  /*09b0*/  SHF.R.U32.HI R7, RZ, 0x4, R7 ;  /* 0x00000004ff077819 */ /* 0x000fe40000011607 */
[----:B------:R-:W-:Y:S01]  /*09c0*/  SHF.R.U32.HI R8, RZ, 0x4, R8 ;  /* 0x00000004ff087819 */ /* 0x000fe20000011608 */
[----:B------:R-:W-:Y:S01]  /*09d0*/  VIADD R9, R6, UR4 ;  /* 0x0000000406097c36 */ /* 0x000fe20008000000 */
[----:B------:R-:W-:-:S02]  /*09e0*/  LEA.HI R5, R5, R4, RZ, 0x9 ;  /* 0x0000000405057211 */ /* 0x000fc400078f48ff */
[----:B------:R-:W-:Y:S01]  /*09f0*/  LOP3.LUT R6, R7, 0xb0, RZ, 0xc0, !PT ;  /* 0x000000b007067812 */ /* 0x000fe200078ec0ff */
[----:B------:R-:W1:Y:S01]  /*0a00*/  LDS.128 R16, [R11] ;  /* 0x000000000b107984 */ /* 0x000e620000000c00 */
[----:B------:R-:W-:Y:S01]  /*0a10*/  LOP3.LUT R8, R8, 0xf0, RZ, 0xc0, !PT ;  /* 0x000000f008087812 */ /* 0x000fe200078ec0ff */
[----:B------:R-:W-:Y:S01]  /*0a20*/  IMAD R12, R0, 0x4, R9 ;  /* 0x00000004000c7824 */ /* 0x000fe200078e0209 */
[----:B------:R-:W-:Y:S02]  /*0a30*/  LOP3.LUT R7, R5, 0xfffffe00, RZ, 0xc0, !PT ;  /* 0xfffffe0005077812 */ /* 0x000fe400078ec0ff */
[----:B------:R-:W-:Y:S01]  /*0a40*/  SHF.R.S32.HI R24, RZ, 0x9, R5 ;  /* 0x00000009ff187819 */ /* 0x000fe20000011405 */
[----:B------:R-:W-:Y:S02]  /*0a50*/  VIADD R5, R6, UR4 ;  /* 0x0000000406057c36 */ /* 0x000fe40008000000 */
[----:B------:R-:W-:Y:S01]  /*0a60*/  VIADD R9, R8, UR4 ;  /* 0x0000000408097c36 */ /* 0x000fe20008000000 */
[----:B------:R-:W2:Y:S01]  /*0a70*/  LDS.128 R12, [R12+0x1000] ;  /* 0x001000000c0c7984 */ /* 0x000ea20000000c00 */
[----:B------:R-:W-:-:S02]  /*0a80*/  IMAD R8, R0, 0x4, R5 ;  /* 0x0000000400087824 */ /* 0x000fc400078e0205 */
[----:B------:R-:W-:Y:S02]  /*0a90*/  IMAD.IADD R7, R4, 0x1, -R7 ;  /* 0x0000000104077824 */ /* 0x000fe400078e0a07 */
[----:B------:R-:W-:Y:S01]  /*0aa0*/  IMAD R5, R0, 0x4, R9 ;  /* 0x0000000400057824 */ /* 0x000fe200078e0209 */
[----:B------:R-:W-:Y:S01]  /*0ab0*/  LOP3.LUT R25, R2, R3, RZ, 0xfc, !PT ;  /* 0x0000000302197212 */ /* 0x000fe200078efcff */
[----:B------:R-:W-:Y:S01]  /*0ac0*/  IMAD R24, R24, 0x1200, R7 ;  /* 0x0000120018187824 */ /* 0x000fe200078e0207 */
[----:B------:R-:W3:Y:S04]  /*0ad0*/  LDS.128 R8, [R8+0x2000] ;  /* 0x0020000008087984 */ /* 0x000ee80000000c00 */
[----:B------:R-:W4:Y:S01]  /*0ae0*/  LDS.128 R4, [R5+0x3000] ;  /* 0x0030000005047984 */ /* 0x000f220000000c00 */
[C---:B------:R-:W-:Y:S01]  /*0af0*/  ISETP.LT.AND P1, PT, R25.reuse, 0x9, !P0 ;  /* 0x000000091900780c */ /* 0x040fe20004721270 */
[----:B------:R-:W-:-:S04]  /*0b00*/  IMAD R3, R25, 0x200, R24 ;  /* 0x0000020019037824 */ /* 0x000fc800078e0218 */
[----:B0-----:R-:W-:Y:S01]  /*0b10*/  IMAD.WIDE R20, R3, 0x4, R22 ;  /* 0x0000000403147825 */ /* 0x001fe200078e0216 */
[C---:B------:R-:W-:Y:S02]  /*0b20*/  LOP3.LUT R27, R25.reuse, 0x4, RZ, 0xfc, !PT ;  /* 0x00000004191b7812 */ /* 0x040fe400078efcff */
[----:B------:R-:W-:-:S05]  /*0b30*/  LOP3.LUT R25, R25, 0x8, RZ, 0xfc, !PT ;  /* 0x0000000819197812 */ /* 0x000fca00078efcff */
[----:B-1----:R0:W-:Y:S01]  /*0b40*/  @P1 STG.E.128 desc[UR6][R20.64], R16 ;  /* 0x0000001014001986 */ /* 0x0021e2000c101d06 */
[----:B------:R-:W-:Y:S02]  /*0b50*/  ISETP.LT.AND P2, PT, R27, 0x9, !P0 ;  /* 0x000000091b00780c */ /* 0x000fe40004741270 */
[----:B------:R-:W-:Y:S01]  /*0b60*/  ISETP.LT.AND P0, PT, R25, 0x9, !P0 ;  /* 0x000000091900780c */ /* 0x000fe20004701270 */
[--C-:B------:R-:W-:Y:S01]  /*0b70*/  IMAD R0, R27, 0x200, R24.reuse ;  /* 0x000002001b007824 */ /* 0x100fe200078e0218 */
[----:B0-----:R-:W0:Y:S01]  /*0b80*/  LDC.64 R20, c[0x0][0x220] ;  /* 0x00008800ff147b82 */ /* 0x001e220000000a00 */
[----:B------:R-:W-:Y:S02]  /*0b90*/  IMAD R2, R25, 0x200, R24 ;  /* 0x0000020019027824 */ /* 0x000fe400078e0218 */
[----:B------:R-:W-:Y:S02]  /*0ba0*/  VIADD R27, R3, 0x1800 ;  /* 0x00001800031b7836 */ /* 0x000fe40000000000 */
[----:B------:R-:W-:-:S04]  /*0bb0*/  IMAD.WIDE R28, R0, 0x4, R22 ;  /* 0x00000004001c7825 */ /* 0x000fc800078e0216 */
[--C-:B------:R-:W-:Y:S01]  /*0bc0*/  IMAD.WIDE R24, R2, 0x4, R22.reuse ;  /* 0x0000000402187825 */ /* 0x100fe200078e0216 */
[----:B--2---:R-:W-:Y:S03]  /*0bd0*/  @P2 STG.E.128 desc[UR6][R28.64], R12 ;  /* 0x0000000c1c002986 */ /* 0x004fe6000c101d06 */
[----:B------:R-:W-:Y:S01]  /*0be0*/  IMAD.WIDE R22, R27, 0x4, R22 ;  /* 0x000000041b167825 */ /* 0x000fe200078e0216 */
[----:B---3--:R0:W-:Y:S04]  /*0bf0*/  @P0 STG.E.128 desc[UR6][R24.64], R8 ;  /* 0x0000000818000986 */ /* 0x0081e8000c101d06 */
[----:B----4-:R1:W-:Y:S01]  /*0c00*/  @P3 STG.E.128 desc[UR6][R22.64], R4 ;  /* 0x0000000416003986 */ /* 0x0103e2000c101d06 */
[----:B0-----:R-:W-:-:S04]  /*0c10*/  IMAD.WIDE R24, R0, 0x4, R20 ;  /* 0x0000000400187825 */ /* 0x001fc800078e0214 */
[----:B-1----:R-:W-:-:S04]  /*0c20*/  IMAD.WIDE R22, R3, 0x4, R20 ;  /* 0x0000000403167825 */ /* 0x002fc800078e0214 */
[--C-:B------:R-:W-:Y:S01]  /*0c30*/  IMAD.WIDE R2, R2, 0x4, R20.reuse ;  /* 0x0000000402027825 */ /* 0x100fe200078e0214 */
[----:B------:R0:W-:Y:S04]  /*0c40*/  @P1 STG.E.128 desc[UR6][R22.64], R16 ;  /* 0x0000001016001986 */ /* 0x0001e8000c101d06 */
[----:B------:R0:W-:Y:S01]  /*0c50*/  @P2 STG.E.128 desc[UR6][R24.64], R12 ;  /* 0x0000000c18002986 */ /* 0x0001e2000c101d06 */
[----:B------:R-:W-:-:S03]  /*0c60*/  IMAD.WIDE R20, R27, 0x4, R20 ;  /* 0x000000041b147825 */ /* 0x000fc600078e0214 */
[----:B------:R0:W-:Y:S02]  /*0c70*/  @P0 STG.E.128 desc[UR6][R2.64], R8 ;  /* 0x0000000802000986 */ /* 0x0001e4000c101d06 */
[----:B0-----:R-:W-:Y:S05]  /*0c80*/  @!P3 EXIT ;  /* 0x000000000000b94d */ /* 0x001fea0003800000 */
[----:B------:R-:W-:Y:S01]  /*0c90*/  STG.E.128 desc[UR6][R20.64], R4 ;  /* 0x0000000414007986 */ /* 0x000fe2000c101d06 */
[----:B------:R-:W-:Y:S05]  /*0ca0*/  EXIT ;  /* 0x000000000000794d */ /* 0x000fea0003800000 */
.L_x_0:
[----:B------:R-:W-:-:S00]  /*0cb0*/  BRA `(.L_x_0) ;  /* 0xfffffffc00fc7947 */ /* 0x000fc0000383ffff */
[----:B------:R-:W-:-:S00]  /*0cc0*/  NOP ;  /* 0x0000000000007918 */ /* 0x000fc00000000000 */
        /* <DEDUP_REMOVED lines=11> */
.L_x_1:


//--------------------- .nv.shared.triton_poi_fused_convolution_32 --------------------------
	.section	.nv.shared.triton_poi_fused_convolution_32,"aw",@nobits
	.sectionflags	@""
	.align	16
	.zero		1024


//--------------------- .nv.constant0.triton_poi_fused_convolution_32 --------------------------
	.section	.nv.constant0.triton_poi_fused_convolution_32,"a",@progbits
	.sectionflags	@""
	.align	4
.nv.constant0.triton_poi_fused_convolution_32:
	.zero		560
